//
// Generated by NVIDIA NVVM Compiler
//
// Compiler Build ID: CL-36424714
// Cuda compilation tools, release 13.0, V13.0.88
// Based on NVVM 20.0.0
//

.version 9.0
.target sm_100
.address_size 64

	// .globl	_Z17reduction_kernel2PdPKdl
// _ZZ17reduction_kernel2PdPKdlE4smem has been demoted

.visible .entry _Z17reduction_kernel2PdPKdl(
	.param .u64 .ptr .align 1 _Z17reduction_kernel2PdPKdl_param_0,
	.param .u64 .ptr .align 1 _Z17reduction_kernel2PdPKdl_param_1,
	.param .u64 _Z17reduction_kernel2PdPKdl_param_2
)
{
	.reg .pred 	%p<8>;
	.reg .b32 	%r<8>;
	.reg .b64 	%rd<12>;
	.reg .b64 	%fd<32>;
	// demoted variable
	.shared .align 8 .b8 _ZZ17reduction_kernel2PdPKdlE4smem[8192];
	ld.param.u64 	%rd2, [_Z17reduction_kernel2PdPKdl_param_0];
	ld.param.u64 	%rd3, [_Z17reduction_kernel2PdPKdl_param_1];
	ld.param.u64 	%rd4, [_Z17reduction_kernel2PdPKdl_param_2];
	mov.u32 	%r1, %ctaid.x;
	mov.u32 	%r4, %ntid.x;
	mov.u32 	%r2, %tid.x;
	mad.lo.s32 	%r5, %r1, %r4, %r2;
	cvt.s64.s32 	%rd1, %r5;
	setp.le.s64 	%p1, %rd4, %rd1;
	shl.b32 	%r6, %r2, 3;
	mov.u32 	%r7, _ZZ17reduction_kernel2PdPKdlE4smem;
	add.s32 	%r3, %r7, %r6;
	@%p1 bra 	$L__BB0_2;
	cvta.to.global.u64 	%rd6, %rd3;
	shl.b64 	%rd7, %rd1, 3;
	add.s64 	%rd8, %rd6, %rd7;
	ld.global.f64 	%fd1, [%rd8];
	st.shared.f64 	[%r3], %fd1;
	bra.uni 	$L__BB0_3;
$L__BB0_2:
	mov.b64 	%rd5, 0;
	st.shared.u64 	[%r3], %rd5;
$L__BB0_3:
	bar.sync 	0;
	setp.gt.u32 	%p2, %r2, 511;
	@%p2 bra 	$L__BB0_5;
	ld.shared.f64 	%fd2, [%r3+4096];
	ld.shared.f64 	%fd3, [%r3];
	add.f64 	%fd4, %fd2, %fd3;
	st.shared.f64 	[%r3], %fd4;
$L__BB0_5:
	bar.sync 	0;
	setp.gt.u32 	%p3, %r2, 255;
	@%p3 bra 	$L__BB0_7;
	ld.shared.f64 	%fd5, [%r3+2048];
	ld.shared.f64 	%fd6, [%r3];
	add.f64 	%fd7, %fd5, %fd6;
	st.shared.f64 	[%r3], %fd7;
$L__BB0_7:
	bar.sync 	0;
	setp.gt.u32 	%p4, %r2, 127;
	@%p4 bra 	$L__BB0_9;
	ld.shared.f64 	%fd8, [%r3+1024];
	ld.shared.f64 	%fd9, [%r3];
	add.f64 	%fd10, %fd8, %fd9;
	st.shared.f64 	[%r3], %fd10;
$L__BB0_9:
	bar.sync 	0;
	setp.gt.u32 	%p5, %r2, 63;
	@%p5 bra 	$L__BB0_11;
	ld.shared.f64 	%fd11, [%r3+512];
	ld.shared.f64 	%fd12, [%r3];
	add.f64 	%fd13, %fd11, %fd12;
	st.shared.f64 	[%r3], %fd13;
$L__BB0_11:
	bar.sync 	0;
	setp.gt.u32 	%p6, %r2, 31;
	@%p6 bra 	$L__BB0_14;
	ld.shared.f64 	%fd14, [%r3+256];
	ld.shared.f64 	%fd15, [%r3];
	add.f64 	%fd16, %fd14, %fd15;
	st.shared.f64 	[%r3], %fd16;
	bar.warp.sync 	-1;
	ld.shared.f64 	%fd17, [%r3+128];
	ld.shared.f64 	%fd18, [%r3];
	add.f64 	%fd19, %fd17, %fd18;
	st.shared.f64 	[%r3], %fd19;
	bar.warp.sync 	-1;
	ld.shared.f64 	%fd20, [%r3+64];
	ld.shared.f64 	%fd21, [%r3];
	add.f64 	%fd22, %fd20, %fd21;
	st.shared.f64 	[%r3], %fd22;
	bar.warp.sync 	-1;
	ld.shared.f64 	%fd23, [%r3+32];
	ld.shared.f64 	%fd24, [%r3];
	add.f64 	%fd25, %fd23, %fd24;
	st.shared.f64 	[%r3], %fd25;
	bar.warp.sync 	-1;
	ld.shared.f64 	%fd26, [%r3+16];
	ld.shared.f64 	%fd27, [%r3];
	add.f64 	%fd28, %fd26, %fd27;
	st.shared.f64 	[%r3], %fd28;
	bar.warp.sync 	-1;
	setp.ne.s32 	%p7, %r2, 0;
	@%p7 bra 	$L__BB0_14;
	ld.shared.f64 	%fd29, [_ZZ17reduction_kernel2PdPKdlE4smem];
	ld.shared.f64 	%fd30, [_ZZ17reduction_kernel2PdPKdlE4smem+8];
	add.f64 	%fd31, %fd29, %fd30;
	cvta.to.global.u64 	%rd9, %rd2;
	mul.wide.u32 	%rd10, %r1, 8;
	add.s64 	%rd11, %rd9, %rd10;
	st.global.f64 	[%rd11], %fd31;
$L__BB0_14:
	ret;

}
	// .globl	_Z8multiplyPdS_S_l
.visible .entry _Z8multiplyPdS_S_l(
	.param .u64 .ptr .align 1 _Z8multiplyPdS_S_l_param_0,
	.param .u64 .ptr .align 1 _Z8multiplyPdS_S_l_param_1,
	.param .u64 .ptr .align 1 _Z8multiplyPdS_S_l_param_2,
	.param .u64 _Z8multiplyPdS_S_l_param_3
)
{
	.reg .pred 	%p<2>;
	.reg .b32 	%r<5>;
	.reg .b64 	%rd<13>;
	.reg .b64 	%fd<4>;

	ld.param.u64 	%rd2, [_Z8multiplyPdS_S_l_param_0];
	ld.param.u64 	%rd3, [_Z8multiplyPdS_S_l_param_1];
	ld.param.u64 	%rd4, [_Z8multiplyPdS_S_l_param_2];
	ld.param.u64 	%rd5, [_Z8multiplyPdS_S_l_param_3];
	mov.u32 	%r1, %ctaid.x;
	mov.u32 	%r2, %ntid.x;
	mov.u32 	%r3, %tid.x;
	mad.lo.s32 	%r4, %r1, %r2, %r3;
	cvt.s64.s32 	%rd1, %r4;
	setp.le.s64 	%p1, %rd5, %rd1;
	@%p1 bra 	$L__BB1_2;
	cvta.to.global.u64 	%rd6, %rd2;
	cvta.to.global.u64 	%rd7, %rd3;
	cvta.to.global.u64 	%rd8, %rd4;
	shl.b64 	%rd9, %rd1, 3;
	add.s64 	%rd10, %rd6, %rd9;
	ld.global.f64 	%fd1, [%rd10];
	add.s64 	%rd11, %rd7, %rd9;
	ld.global.f64 	%fd2, [%rd11];
	mul.f64 	%fd3, %fd1, %fd2;
	add.s64 	%rd12, %rd8, %rd9;
	st.global.f64 	[%rd12], %fd3;
$L__BB1_2:
	ret;

}


// ===== COMPILED SASS (sm_100) =====

	.target	sm_100

	.elftype	@"ET_EXEC"


//--------------------- .note.nv.tkinfo           --------------------------
	.section	.note.nv.tkinfo,"",@"SHT_NOTE"
	.sectionflags	@"SHF_NOTE_NV_TKINFO"
	.tkinfo
        /*0018*/ 	.word	0x00000002
        /*0030*/ 	.string	""
        /*0030*/ 	.string	"ptxas"
        /*0030*/ 	.string	"Cuda compilation tools, release 13.0, V13.0.88"
        /*0030*/ 	.string	"Build cuda_13.0.r13.0/compiler.36424714_0"
        /*0030*/ 	.string	"-arch sm_100 -m 64 "



//--------------------- .note.nv.cuinfo           --------------------------
	.section	.note.nv.cuinfo,"",@"SHT_NOTE"
	.sectionflags	@"SHF_NOTE_NV_CUINFO"
        /*0018*/ 	.short	0x0002
        /*001a*/ 	.short	0x0064
        /*001c*/ 	.short	0x0082
	.zero		2


//--------------------- .nv.info                  --------------------------
	.section	.nv.info,"",@"SHT_CUDA_INFO"
	.align	4


	//----- nvinfo : EIATTR_REGCOUNT
	.align		4
        /*0000*/ 	.byte	0x04, 0x2f
        /*0002*/ 	.short	(.L_1 - .L_0)
	.align		4
.L_0:
        /*0004*/ 	.word	index@(_Z17reduction_kernel2PdPKdl)
        /*0008*/ 	.word	0x0000000e


	//----- nvinfo : EIATTR_FRAME_SIZE
	.align		4
.L_1:
        /*000c*/ 	.byte	0x04, 0x11
        /*000e*/ 	.short	(.L_3 - .L_2)
	.align		4
.L_2:
        /*0010*/ 	.word	index@(_Z17reduction_kernel2PdPKdl)
        /*0014*/ 	.word	0x00000000


	//----- nvinfo : EIATTR_REGCOUNT
	.align		4
.L_3:
        /*0018*/ 	.byte	0x04, 0x2f
        /*001a*/ 	.short	(.L_5 - .L_4)
	.align		4
.L_4:
        /*001c*/ 	.word	index@(_Z8multiplyPdS_S_l)
        /*0020*/ 	.word	0x0000000c


	//----- nvinfo : EIATTR_FRAME_SIZE
	.align		4
.L_5:
        /*0024*/ 	.byte	0x04, 0x11
        /*0026*/ 	.short	(.L_7 - .L_6)
	.align		4
.L_6:
        /*0028*/ 	.word	index@(_Z8multiplyPdS_S_l)
        /*002c*/ 	.word	0x00000000


	//----- nvinfo : EIATTR_MIN_STACK_SIZE
	.align		4
.L_7:
        /*0030*/ 	.byte	0x04, 0x12
        /*0032*/ 	.short	(.L_9 - .L_8)
	.align		4
.L_8:
        /*0034*/ 	.word	index@(_Z8multiplyPdS_S_l)
        /*0038*/ 	.word	0x00000000


	//----- nvinfo : EIATTR_MIN_STACK_SIZE
	.align		4
.L_9:
        /*003c*/ 	.byte	0x04, 0x12
        /*003e*/ 	.short	(.L_11 - .L_10)
	.align		4
.L_10:
        /*0040*/ 	.word	index@(_Z17reduction_kernel2PdPKdl)
        /*0044*/ 	.word	0x00000000
.L_11:


//--------------------- .nv.compat                --------------------------
	.section	.nv.compat,"",@"SHT_CUDA_COMPAT_INFO"
	.align	4
        /*0000*/ 	.byte	0x02, 0x09, 0x00, 0x00, 0x02, 0x02, 0x01, 0x00, 0x02, 0x05, 0x05, 0x00, 0x03, 0x07, 0x01, 0x01
        /*0010*/ 	.byte	0x02, 0x03, 0x00, 0x00, 0x02, 0x06, 0x01, 0x00, 0x04, 0x0b, 0x08, 0x00, 0x01, 0x00, 0x00, 0x00
        /*0020*/ 	.byte	0x00, 0x00, 0x00, 0x00


//--------------------- .nv.info._Z8multiplyPdS_S_l --------------------------
	.section	.nv.info._Z8multiplyPdS_S_l,"",@"SHT_CUDA_INFO"
	.sectionflags	@""
	.align	4


	//----- nvinfo : EIATTR_CUDA_API_VERSION
	.align		4
        /*0000*/ 	.byte	0x04, 0x37
        /*0002*/ 	.short	(.L_13 - .L_12)
.L_12:
        /*0004*/ 	.word	0x00000082


	//----- nvinfo : EIATTR_KPARAM_INFO
	.align		4
.L_13:
        /*0008*/ 	.byte	0x04, 0x17
        /*000a*/ 	.short	(.L_15 - .L_14)
.L_14:
        /*000c*/ 	.word	0x00000000
        /*0010*/ 	.short	0x0003
        /*0012*/ 	.short	0x0018
        /*0014*/ 	.byte	0x00, 0xf0, 0x21, 0x00


	//----- nvinfo : EIATTR_KPARAM_INFO
	.align		4
.L_15:
        /*0018*/ 	.byte	0x04, 0x17
        /*001a*/ 	.short	(.L_17 - .L_16)
.L_16:
        /*001c*/ 	.word	0x00000000
        /*0020*/ 	.short	0x0002
        /*0022*/ 	.short	0x0010
        /*0024*/ 	.byte	0x00, 0xf5, 0x21, 0x00


	//----- nvinfo : EIATTR_KPARAM_INFO
	.align		4
.L_17:
        /*0028*/ 	.byte	0x04, 0x17
        /*002a*/ 	.short	(.L_19 - .L_18)
.L_18:
        /*002c*/ 	.word	0x00000000
        /*0030*/ 	.short	0x0001
        /*0032*/ 	.short	0x0008
        /*0034*/ 	.byte	0x00, 0xf5, 0x21, 0x00


	//----- nvinfo : EIATTR_KPARAM_INFO
	.align		4
.L_19:
        /*0038*/ 	.byte	0x04, 0x17
        /*003a*/ 	.short	(.L_21 - .L_20)
.L_20:
        /*003c*/ 	.word	0x00000000
        /*0040*/ 	.short	0x0000
        /*0042*/ 	.short	0x0000
        /*0044*/ 	.byte	0x00, 0xf5, 0x21, 0x00


	//----- nvinfo : EIATTR_SPARSE_MMA_MASK
	.align		4
.L_21:
        /*0048*/ 	.byte	0x03, 0x50
        /*004a*/ 	.short	0x0000


	//----- nvinfo : EIATTR_MAXREG_COUNT
	.align		4
        /*004c*/ 	.byte	0x03, 0x1b
        /*004e*/ 	.short	0x00ff


	//----- nvinfo : EIATTR_MERCURY_ISA_VERSION
	.align		4
        /*0050*/ 	.byte	0x03, 0x5f
        /*0052*/ 	.short	0x0101


	//----- nvinfo : EIATTR_VRC_CTA_INIT_COUNT
	.align		4
        /*0054*/ 	.byte	0x02, 0x4a
	.zero		1
	.zero		1


	//----- nvinfo : EIATTR_EXIT_INSTR_OFFSETS
	.align		4
        /*0058*/ 	.byte	0x04, 0x1c
        /*005a*/ 	.short	(.L_23 - .L_22)


	//   ....[0]....
.L_22:
        /*005c*/ 	.word	0x00000090


	//   ....[1]....
        /*0060*/ 	.word	0x00000190


	//----- nvinfo : EIATTR_CBANK_PARAM_SIZE
	.align		4
.L_23:
        /*0064*/ 	.byte	0x03, 0x19
        /*0066*/ 	.short	0x0020


	//----- nvinfo : EIATTR_PARAM_CBANK
	.align		4
        /*0068*/ 	.byte	0x04, 0x0a
        /*006a*/ 	.short	(.L_25 - .L_24)
	.align		4
.L_24:
        /*006c*/ 	.word	index@(.nv.constant0._Z8multiplyPdS_S_l)
        /*0070*/ 	.short	0x0380
        /*0072*/ 	.short	0x0020


	//----- nvinfo : EIATTR_SW_WAR
	.align		4
.L_25:
        /*0074*/ 	.byte	0x04, 0x36
        /*0076*/ 	.short	(.L_27 - .L_26)
.L_26:
        /*0078*/ 	.word	0x00000008
.L_27:


//--------------------- .nv.info._Z17reduction_kernel2PdPKdl --------------------------
	.section	.nv.info._Z17reduction_kernel2PdPKdl,"",@"SHT_CUDA_INFO"
	.sectionflags	@""
	.align	4


	//----- nvinfo : EIATTR_CUDA_API_VERSION
	.align		4
        /*0000*/ 	.byte	0x04, 0x37
        /*0002*/ 	.short	(.L_29 - .L_28)
.L_28:
        /*0004*/ 	.word	0x00000082


	//----- nvinfo : EIATTR_KPARAM_INFO
	.align		4
.L_29:
        /*0008*/ 	.byte	0x04, 0x17
        /*000a*/ 	.short	(.L_31 - .L_30)
.L_30:
        /*000c*/ 	.word	0x00000000
        /*0010*/ 	.short	0x0002
        /*0012*/ 	.short	0x0010
        /*0014*/ 	.byte	0x00, 0xf0, 0x21, 0x00


	//----- nvinfo : EIATTR_KPARAM_INFO
	.align		4
.L_31:
        /*0018*/ 	.byte	0x04, 0x17
        /*001a*/ 	.short	(.L_33 - .L_32)
.L_32:
        /*001c*/ 	.word	0x00000000
        /*0020*/ 	.short	0x0001
        /*0022*/ 	.short	0x0008
        /*0024*/ 	.byte	0x00, 0xf5, 0x21, 0x00


	//----- nvinfo : EIATTR_KPARAM_INFO
	.align		4
.L_33:
        /*0028*/ 	.byte	0x04, 0x17
        /*002a*/ 	.short	(.L_35 - .L_34)
.L_34:
        /*002c*/ 	.word	0x00000000
        /*0030*/ 	.short	0x0000
        /*0032*/ 	.short	0x0000
        /*0034*/ 	.byte	0x00, 0xf5, 0x21, 0x00


	//----- nvinfo : EIATTR_SPARSE_MMA_MASK
	.align		4
.L_35:
        /*0038*/ 	.byte	0x03, 0x50
        /*003a*/ 	.short	0x0000


	//----- nvinfo : EIATTR_MAXREG_COUNT
	.align		4
        /*003c*/ 	.byte	0x03, 0x1b
        /*003e*/ 	.short	0x00ff


	//----- nvinfo : EIATTR_NUM_BARRIERS
	.align		4
        /*0040*/ 	.byte	0x02, 0x4c
        /*0042*/ 	.byte	0x01
	.zero		1


	//----- nvinfo : EIATTR_MERCURY_ISA_VERSION
	.align		4
        /*0044*/ 	.byte	0x03, 0x5f
        /*0046*/ 	.short	0x0101


	//----- nvinfo : EIATTR_COOP_GROUP_MASK_REGIDS
	.align		4
        /*0048*/ 	.byte	0x04, 0x29
        /*004a*/ 	.short	(.L_37 - .L_36)


	//   ....[0]....
.L_36:
        /*004c*/ 	.word	0xffffffff


	//   ....[1]....
        /*0050*/ 	.word	0xffffffff


	//   ....[2]....
        /*0054*/ 	.word	0xffffffff


	//   ....[3]....
        /*0058*/ 	.word	0xffffffff


	//   ....[4]....
        /*005c*/ 	.word	0xffffffff


	//----- nvinfo : EIATTR_COOP_GROUP_INSTR_OFFSETS
	.align		4
.L_37:
        /*0060*/ 	.byte	0x04, 0x28
        /*0062*/ 	.short	(.L_39 - .L_38)


	//   ....[0]....
.L_38:
        /*0064*/ 	.word	0x00000340


	//   ....[1]....
        /*0068*/ 	.word	0x00000390


	//   ....[2]....
        /*006c*/ 	.word	0x000003e0


	//   ....[3]....
        /*0070*/ 	.word	0x00000430


	//   ....[4]....
        /*0074*/ 	.word	0x00000480


	//----- nvinfo : EIATTR_VRC_CTA_INIT_COUNT
	.align		4
.L_39:
        /*0078*/ 	.byte	0x02, 0x4a
	.zero		1
	.zero		1


	//----- nvinfo : EIATTR_EXIT_INSTR_OFFSETS
	.align		4
        /*007c*/ 	.byte	0x04, 0x1c
        /*007e*/ 	.short	(.L_41 - .L_40)


	//   ....[0]....
.L_40:
        /*0080*/ 	.word	0x000002e0


	//   ....[1]....
        /*0084*/ 	.word	0x00000490


	//   ....[2]....
        /*0088*/ 	.word	0x000004f0


	//----- nvinfo : EIATTR_CBANK_PARAM_SIZE
	.align		4
.L_41:
        /*008c*/ 	.byte	0x03, 0x19
        /*008e*/ 	.short	0x0018


	//----- nvinfo : EIATTR_PARAM_CBANK
	.align		4
        /*0090*/ 	.byte	0x04, 0x0a
        /*0092*/ 	.short	(.L_43 - .L_42)
	.align		4
.L_42:
        /*0094*/ 	.word	index@(.nv.constant0._Z17reduction_kernel2PdPKdl)
        /*0098*/ 	.short	0x0380
        /*009a*/ 	.short	0x0018


	//----- nvinfo : EIATTR_SW_WAR
	.align		4
.L_43:
        /*009c*/ 	.byte	0x04, 0x36
        /*009e*/ 	.short	(.L_45 - .L_44)
.L_44:
        /*00a0*/ 	.word	0x00000008
.L_45:


//--------------------- .nv.callgraph             --------------------------
	.section	.nv.callgraph,"",@"SHT_CUDA_CALLGRAPH"
	.align	4
	.sectionentsize	8
	.align		4
        /*0000*/ 	.word	0x00000000
	.align		4
        /*0004*/ 	.word	0xffffffff
	.align		4
        /*0008*/ 	.word	0x00000000
	.align		4
        /*000c*/ 	.word	0xfffffffe
	.align		4
        /*0010*/ 	.word	0x00000000
	.align		4
        /*0014*/ 	.word	0xfffffffd
	.align		4
        /*0018*/ 	.word	0x00000000
	.align		4
        /*001c*/ 	.word	0xfffffffc


//--------------------- .text._Z8multiplyPdS_S_l  --------------------------
	.section	.text._Z8multiplyPdS_S_l,"ax",@progbits
	.align	128
        .global         _Z8multiplyPdS_S_l
        .type           _Z8multiplyPdS_S_l,@function
        .size           _Z8multiplyPdS_S_l,(.L_x_2 - _Z8multiplyPdS_S_l)
        .other          _Z8multiplyPdS_S_l,@"STO_CUDA_ENTRY STV_DEFAULT"
_Z8multiplyPdS_S_l:
.text._Z8multiplyPdS_S_l:
[----:B------:R-:W-:Y:S01]  /*0000*/  LDC R1, c[0x0][0x37c] ;  /* 0x0000df00ff017b82 */ /* 0x000fe20000000800 */
[----:B------:R-:W0:Y:S07]  /*0010*/  S2R R3, SR_TID.X ;  /* 0x0000000000037919 */ /* 0x000e2e0000002100 */
[----:B------:R-:W0:Y:S01]  /*0020*/  S2UR UR4, SR_CTAID.X ;  /* 0x00000000000479c3 */ /* 0x000e220000002500 */
[----:B------:R-:W1:Y:S07]  /*0030*/  LDCU.64 UR6, c[0x0][0x398] ;  /* 0x00007300ff0677ac */ /* 0x000e6e0008000a00 */
[----:B------:R-:W0:Y:S02]  /*0040*/  LDC R0, c[0x0][0x360] ;  /* 0x0000d800ff007b82 */ /* 0x000e240000000800 */
[----:B0-----:R-:W-:-:S05]  /*0050*/  IMAD R0, R0, UR4, R3 ;  /* 0x0000000400007c24 */ /* 0x001fca000f8e0203 */
[----:B-1----:R-:W-:Y:S02]  /*0060*/  ISETP.GE.U32.AND P0, PT, R0, UR6, PT ;  /* 0x0000000600007c0c */ /* 0x002fe4000bf06070 */
[----:B------:R-:W-:-:S04]  /*0070*/  SHF.R.S32.HI R3, RZ, 0x1f, R0 ;  /* 0x0000001fff037819 */ /* 0x000fc80000011400 */
[----:B------:R-:W-:-:S13]  /*0080*/  ISETP.GE.AND.EX P0, PT, R3, UR7, PT, P0 ;  /* 0x0000000703007c0c */ /* 0x000fda000bf06300 */
[----:B------:R-:W-:Y:S05]  /*0090*/  @P0 EXIT ;  /* 0x000000000000094d */ /* 0x000fea0003800000 */
[----:B------:R-:W0:Y:S01]  /*00a0*/  LDCU.128 UR8, c[0x0][0x380] ;  /* 0x00007000ff0877ac */ /* 0x000e220008000c00 */
[C---:B------:R-:W-:Y:S01]  /*00b0*/  IMAD.SHL.U32 R8, R0.reuse, 0x8, RZ ;  /* 0x0000000800087824 */ /* 0x040fe200078e00ff */
[----:B------:R-:W-:Y:S01]  /*00c0*/  SHF.L.U64.HI R0, R0, 0x3, R3 ;  /* 0x0000000300007819 */ /* 0x000fe20000010203 */
[----:B------:R-:W1:Y:S01]  /*00d0*/  LDCU.64 UR4, c[0x0][0x358] ;  /* 0x00006b00ff0477ac */ /* 0x000e620008000a00 */
[----:B------:R-:W2:Y:S02]  /*00e0*/  LDCU.64 UR6, c[0x0][0x390] ;  /* 0x00007200ff0677ac */ /* 0x000ea40008000a00 */
[C---:B0-----:R-:W-:Y:S02]  /*00f0*/  IADD3 R4, P1, PT, R8.reuse, UR10, RZ ;  /* 0x0000000a08047c10 */ /* 0x041fe4000ff3e0ff */
[----:B------:R-:W-:Y:S02]  /*0100*/  IADD3 R6, P0, PT, R8, UR8, RZ ;  /* 0x0000000808067c10 */ /* 0x000fe4000ff1e0ff */
[----:B------:R-:W-:-:S02]  /*0110*/  IADD3.X R5, PT, PT, R0, UR11, RZ, P1, !PT ;  /* 0x0000000b00057c10 */ /* 0x000fc40008ffe4ff */
[----:B------:R-:W-:-:S04]  /*0120*/  IADD3.X R7, PT, PT, R0, UR9, RZ, P0, !PT ;  /* 0x0000000900077c10 */ /* 0x000fc800087fe4ff */
[----:B-1----:R-:W3:Y:S04]  /*0130*/  LDG.E.64 R4, desc[UR4][R4.64] ;  /* 0x0000000404047981 */ /* 0x002ee8000c1e1b00 */
[----:B------:R-:W3:Y:S01]  /*0140*/  LDG.E.64 R2, desc[UR4][R6.64] ;  /* 0x0000000406027981 */ /* 0x000ee2000c1e1b00 */
[----:B--2---:R-:W-:-:S04]  /*0150*/  IADD3 R8, P0, PT, R8, UR6, RZ ;  /* 0x0000000608087c10 */ /* 0x004fc8000ff1e0ff */
[----:B------:R-:W-:Y:S01]  /*0160*/  IADD3.X R9, PT, PT, R0, UR7, RZ, P0, !PT ;  /* 0x0000000700097c10 */ /* 0x000fe200087fe4ff */
[----:B---3--:R-:W-:-:S07]  /*0170*/  DMUL R2, R2, R4 ;  /* 0x0000000402027228 */ /* 0x008fce0000000000 */
[----:B------:R-:W-:Y:S01]  /*0180*/  STG.E.64 desc[UR4][R8.64], R2 ;  /* 0x0000000208007986 */ /* 0x000fe2000c101b04 */
[----:B------:R-:W-:Y:S05]  /*0190*/  EXIT ;  /* 0x000000000000794d */ /* 0x000fea0003800000 */
.L_x_0:
[----:B------:R-:W-:-:S00]  /*01a0*/  BRA `(.L_x_0) ;  /* 0xfffffffc00fc7947 */ /* 0x000fc0000383ffff */
[----:B------:R-:W-:-:S00]  /*01b0*/  NOP ;  /* 0x0000000000007918 */ /* 0x000fc00000000000 */
        /* <DEDUP_REMOVED lines=12> */
.L_x_2:


//--------------------- .text._Z17reduction_kernel2PdPKdl --------------------------
	.section	.text._Z17reduction_kernel2PdPKdl,"ax",@progbits
	.align	128
        .global         _Z17reduction_kernel2PdPKdl
        .type           _Z17reduction_kernel2PdPKdl,@function
        .size           _Z17reduction_kernel2PdPKdl,(.L_x_3 - _Z17reduction_kernel2PdPKdl)
        .other          _Z17reduction_kernel2PdPKdl,@"STO_CUDA_ENTRY STV_DEFAULT"
_Z17reduction_kernel2PdPKdl:
.text._Z17reduction_kernel2PdPKdl:
[----:B------:R-:W-:Y:S01]  /*0000*/  LDC R1, c[0x0][0x37c] ;  /* 0x0000df00ff017b82 */ /* 0x000fe20000000800 */
[----:B------:R-:W0:Y:S01]  /*0010*/  S2R R0, SR_CTAID.X ;  /* 0x0000000000007919 */ /* 0x000e220000002500 */
[----:B------:R-:W0:Y:S01]  /*0020*/  LDCU UR4, c[0x0][0x360] ;  /* 0x00006c00ff0477ac */ /* 0x000e220008000800 */
[----:B------:R-:W0:Y:S01]  /*0030*/  S2R R3, SR_TID.X ;  /* 0x0000000000037919 */ /* 0x000e220000002100 */
[----:B------:R-:W1:Y:S01]  /*0040*/  LDCU.64 UR6, c[0x0][0x390] ;  /* 0x00007200ff0677ac */ /* 0x000e620008000a00 */
[----:B0-----:R-:W-:-:S05]  /*0050*/  IMAD R2, R0, UR4, R3 ;  /* 0x0000000400027c24 */ /* 0x001fca000f8e0203 */
[----:B-1----:R-:W-:Y:S02]  /*0060*/  ISETP.GE.U32.AND P0, PT, R2, UR6, PT ;  /* 0x0000000602007c0c */ /* 0x002fe4000bf06070 */
[----:B------:R-:W-:-:S04]  /*0070*/  SHF.R.S32.HI R5, RZ, 0x1f, R2 ;  /* 0x0000001fff057819 */ /* 0x000fc80000011402 */
[----:B------:R-:W-:Y:S01]  /*0080*/  ISETP.GE.AND.EX P0, PT, R5, UR7, PT, P0 ;  /* 0x0000000705007c0c */ /* 0x000fe2000bf06300 */
[----:B------:R-:W0:-:S12]  /*0090*/  LDCU.64 UR6, c[0x0][0x358] ;  /* 0x00006b00ff0677ac */ /* 0x000e180008000a00 */
[----:B------:R-:W1:Y:S02]  /*00a0*/  @!P0 LDC.64 R6, c[0x0][0x388] ;  /* 0x0000e200ff068b82 */ /* 0x000e640000000a00 */
[----:B-1----:R-:W-:-:S04]  /*00b0*/  @!P0 LEA R4, P1, R2, R6, 0x3 ;  /* 0x0000000602048211 */ /* 0x002fc800078218ff */
[----:B------:R-:W-:-:S06]  /*00c0*/  @!P0 LEA.HI.X R5, R2, R7, R5, 0x3, P1 ;  /* 0x0000000702058211 */ /* 0x000fcc00008f1c05 */
[----:B0-----:R-:W2:Y:S01]  /*00d0*/  @!P0 LDG.E.64 R4, desc[UR6][R4.64] ;  /* 0x0000000604048981 */ /* 0x001ea2000c1e1b00 */
[----:B------:R-:W0:Y:S01]  /*00e0*/  S2UR UR5, SR_CgaCtaId ;  /* 0x00000000000579c3 */ /* 0x000e220000008800 */
[----:B------:R-:W-:Y:S01]  /*00f0*/  UMOV UR4, 0x400 ;  /* 0x0000040000047882 */ /* 0x000fe20000000000 */
[----:B------:R-:W-:Y:S01]  /*0100*/  ISETP.GT.U32.AND P1, PT, R3, 0x1ff, PT ;  /* 0x000001ff0300780c */ /* 0x000fe20003f24070 */
[----:B0-----:R-:W-:-:S06]  /*0110*/  ULEA UR4, UR5, UR4, 0x18 ;  /* 0x0000000405047291 */ /* 0x001fcc000f8ec0ff */
[----:B------:R-:W-:-:S05]  /*0120*/  LEA R2, R3, UR4, 0x3 ;  /* 0x0000000403027c11 */ /* 0x000fca000f8e18ff */
[----:B--2---:R-:W-:Y:S04]  /*0130*/  @!P0 STS.64 [R2], R4 ;  /* 0x0000000402008388 */ /* 0x004fe80000000a00 */
[----:B------:R-:W-:Y:S01]  /*0140*/  @P0 STS.64 [R2], RZ ;  /* 0x000000ff02000388 */ /* 0x000fe20000000a00 */
[----:B------:R-:W-:Y:S01]  /*0150*/  BAR.SYNC.DEFER_BLOCKING 0x0 ;  /* 0x0000000000007b1d */ /* 0x000fe20000010000 */
[----:B------:R-:W-:-:S05]  /*0160*/  ISETP.GT.U32.AND P0, PT, R3, 0xff, PT ;  /* 0x000000ff0300780c */ /* 0x000fca0003f04070 */
[----:B------:R-:W-:Y:S04]  /*0170*/  @!P1 LDS.64 R6, [R2+0x1000] ;  /* 0x0010000002069984 */ /* 0x000fe80000000a00 */
[----:B------:R-:W0:Y:S02]  /*0180*/  @!P1 LDS.64 R8, [R2] ;  /* 0x0000000002089984 */ /* 0x000e240000000a00 */
[----:B0-----:R-:W-:-:S07]  /*0190*/  @!P1 DADD R6, R6, R8 ;  /* 0x0000000006069229 */ /* 0x001fce0000000008 */
[----:B------:R-:W-:Y:S01]  /*01a0*/  @!P1 STS.64 [R2], R6 ;  /* 0x0000000602009388 */ /* 0x000fe20000000a00 */
        /* <DEDUP_REMOVED lines=17> */
[----:B------:R0:W-:Y:S01]  /*02c0*/  @!P0 STS.64 [R2], R6 ;  /* 0x0000000602008388 */ /* 0x0001e20000000a00 */
[----:B------:R-:W-:Y:S06]  /*02d0*/  BAR.SYNC.DEFER_BLOCKING 0x0 ;  /* 0x0000000000007b1d */ /* 0x000fec0000010000 */
[----:B------:R-:W-:Y:S05]  /*02e0*/  @P1 EXIT ;  /* 0x000000000000194d */ /* 0x000fea0003800000 */
[----:B------:R-:W-:Y:S01]  /*02f0*/  LDS.64 R4, [R2+0x100] ;  /* 0x0001000002047984 */ /* 0x000fe20000000a00 */
[----:B------:R-:W-:-:S03]  /*0300*/  ISETP.NE.AND P0, PT, R3, RZ, PT ;  /* 0x000000ff0300720c */ /* 0x000fc60003f05270 */
[----:B0-----:R-:W0:Y:S02]  /*0310*/  LDS.64 R6, [R2] ;  /* 0x0000000002067984 */ /* 0x001e240000000a00 */
[----:B0-----:R-:W-:-:S07]  /*0320*/  DADD R4, R4, R6 ;  /* 0x0000000004047229 */ /* 0x001fce0000000006 */
[----:B------:R-:W-:Y:S01]  /*0330*/  STS.64 [R2], R4 ;  /* 0x0000000402007388 */ /* 0x000fe20000000a00 */
[----:B------:R-:W-:-:S03]  /*0340*/  NOP ;  /* 0x0000000000007918 */ /* 0x000fc60000000000 */
[----:B------:R-:W-:Y:S04]  /*0350*/  LDS.64 R6, [R2+0x80] ;  /* 0x0000800002067984 */ /* 0x000fe80000000a00 */
[----:B------:R-:W0:Y:S02]  /*0360*/  LDS.64 R8, [R2] ;  /* 0x0000000002087984 */ /* 0x000e240000000a00 */
        /* <DEDUP_REMOVED lines=16> */
[----:B------:R0:W-:Y:S01]  /*0470*/  STS.64 [R2], R6 ;  /* 0x0000000602007388 */ /* 0x0001e20000000a00 */
[----:B------:R-:W-:Y:S01]  /*0480*/  NOP ;  /* 0x0000000000007918 */ /* 0x000fe20000000000 */
[----:B------:R-:W-:Y:S05]  /*0490*/  @P0 EXIT ;  /* 0x000000000000094d */ /* 0x000fea0003800000 */
[----:B0-----:R-:W0:Y:S01]  /*04a0*/  LDS.128 R4, [UR4] ;  /* 0x00000004ff047984 */ /* 0x001e220008000c00 */
[----:B------:R-:W1:Y:S02]  /*04b0*/  LDC.64 R2, c[0x0][0x380] ;  /* 0x0000e000ff027b82 */ /* 0x000e640000000a00 */
[----:B-1----:R-:W-:Y:S01]  /*04c0*/  IMAD.WIDE.U32 R2, R0, 0x8, R2 ;  /* 0x0000000800027825 */ /* 0x002fe200078e0002 */
[----:B0-----:R-:W-:-:S07]  /*04d0*/  DADD R4, R4, R6 ;  /* 0x0000000004047229 */ /* 0x001fce0000000006 */
[----:B------:R-:W-:Y:S01]  /*04e0*/  STG.E.64 desc[UR6][R2.64], R4 ;  /* 0x0000000402007986 */ /* 0x000fe2000c101b06 */
[----:B------:R-:W-:Y:S05]  /*04f0*/  EXIT ;  /* 0x000000000000794d */ /* 0x000fea0003800000 */
.L_x_1:
        /* <DEDUP_REMOVED lines=16> */
.L_x_3:


//--------------------- .nv.shared.reserved.0     --------------------------
	.section	.nv.shared.reserved.0,"aw",@nobits
	.weak		__nv_reservedSMEM_offset_0_alias
	.size		__nv_reservedSMEM_offset_0_alias, 0, 64
	.other		__nv_reservedSMEM_offset_0_alias,@"STO_CUDA_RESERVED_SHARED STV_DEFAULT"
__nv_reservedSMEM_offset_0_alias:
	.zero		0
	.zero		64


//--------------------- .nv.shared._Z17reduction_kernel2PdPKdl --------------------------
	.section	.nv.shared._Z17reduction_kernel2PdPKdl,"aw",@nobits
	.sectionflags	@""
	.align	8
.nv.shared._Z17reduction_kernel2PdPKdl:
	.zero		9216


//--------------------- .nv.constant0._Z8multiplyPdS_S_l --------------------------
	.section	.nv.constant0._Z8multiplyPdS_S_l,"a",@progbits
	.sectionflags	@""
	.align	4
.nv.constant0._Z8multiplyPdS_S_l:
	.zero		928


//--------------------- .nv.constant0._Z17reduction_kernel2PdPKdl --------------------------
	.section	.nv.constant0._Z17reduction_kernel2PdPKdl,"a",@progbits
	.sectionflags	@""
	.align	4
.nv.constant0._Z17reduction_kernel2PdPKdl:
	.zero		920


//--------------------- SYMBOLS --------------------------

	.type		.nv.reservedSmem.offset0,@object
	.size		.nv.reservedSmem.offset0,0x4
	.type		.nv.reservedSmem.cap,@object
	.size		.nv.reservedSmem.cap,0x4
